	.headerflags	@"EF_CUDA_TEXMODE_UNIFIED EF_CUDA_64BIT_ADDRESS EF_CUDA_ACCELERATORS EF_CUDA_SM90 EF_CUDA_VIRTUAL_SM(EF_CUDA_SM90)"
	.elftype	@"ET_EXEC"


//--------------------- .nv.info                  --------------------------
	.section	.nv.info,"",@"SHT_CUDA_INFO"
	.align	4


	//----- nvinfo : EIATTR_REGCOUNT
	.align		4
        /*0000*/ 	.byte	0x04, 0x2f
        /*0002*/ 	.short	(.L_1 - .L_0)
	.align		4
.L_0:
        /*0004*/ 	.word	index@(triton_poi_fused_add_convolution_mul_1)
        /*0008*/ 	.word	0x0000000e


	//----- nvinfo : EIATTR_MIN_STACK_SIZE
	.align		4
.L_1:
        /*000c*/ 	.byte	0x04, 0x12
        /*000e*/ 	.short	(.L_3 - .L_2)
	.align		4
.L_2:
        /*0010*/ 	.word	index@(triton_poi_fused_add_convolution_mul_1)
        /*0014*/ 	.word	0x00000000


	//----- nvinfo : EIATTR_FRAME_SIZE
	.align		4
.L_3:
        /*0018*/ 	.byte	0x04, 0x11
        /*001a*/ 	.short	(.L_5 - .L_4)
	.align		4
.L_4:
        /*001c*/ 	.word	index@(triton_poi_fused_add_convolution_mul_1)
        /*0020*/ 	.word	0x00000000


	//----- nvinfo : EIATTR_MIN_STACK_SIZE
	.align		4
.L_5:
        /*0024*/ 	.byte	0x04, 0x12
        /*0026*/ 	.short	(.L_7 - .L_6)
	.align		4
.L_6:
        /*0028*/ 	.word	index@(triton_poi_fused_add_convolution_mul_1)
        /*002c*/ 	.word	0x00000000
.L_7:


//--------------------- .nv.info.triton_poi_fused_add_convolution_mul_1 --------------------------
	.section	.nv.info.triton_poi_fused_add_convolution_mul_1,"",@"SHT_CUDA_INFO"
	.sectionflags	@""
	.align	4


	//----- nvinfo : EIATTR_CUDA_API_VERSION
	.align		4
        /*0000*/ 	.byte	0x04, 0x37
        /*0002*/ 	.short	(.L_9 - .L_8)
.L_8:
        /*0004*/ 	.word	0x0000007c


	//----- nvinfo : EIATTR_KPARAM_INFO
	.align		4
.L_9:
        /*0008*/ 	.byte	0x04, 0x17
        /*000a*/ 	.short	(.L_11 - .L_10)
.L_10:
        /*000c*/ 	.word	0x00000000
        /*0010*/ 	.short	0x0003
        /*0012*/ 	.short	0x0018
        /*0014*/ 	.byte	0x00, 0xf0, 0x11, 0x00


	//----- nvinfo : EIATTR_KPARAM_INFO
	.align		4
.L_11:
        /*0018*/ 	.byte	0x04, 0x17
        /*001a*/ 	.short	(.L_13 - .L_12)
.L_12:
        /*001c*/ 	.word	0x00000000
        /*0020*/ 	.short	0x0002
        /*0022*/ 	.short	0x0010
        /*0024*/ 	.byte	0x00, 0xf4, 0x21, 0x00


	//----- nvinfo : EIATTR_KPARAM_INFO
	.align		4
.L_13:
        /*0028*/ 	.byte	0x04, 0x17
        /*002a*/ 	.short	(.L_15 - .L_14)
.L_14:
        /*002c*/ 	.word	0x00000000
        /*0030*/ 	.short	0x0001
        /*0032*/ 	.short	0x0008
        /*0034*/ 	.byte	0x00, 0xf4, 0x21, 0x00


	//----- nvinfo : EIATTR_KPARAM_INFO
	.align		4
.L_15:
        /*0038*/ 	.byte	0x04, 0x17
        /*003a*/ 	.short	(.L_17 - .L_16)
.L_16:
        /*003c*/ 	.word	0x00000000
        /*0040*/ 	.short	0x0000
        /*0042*/ 	.short	0x0000
        /*0044*/ 	.byte	0x00, 0xf4, 0x21, 0x00


	//----- nvinfo : EIATTR_SPARSE_MMA_MASK
	.align		4
.L_17:
        /*0048*/ 	.byte	0x03, 0x50
        /*004a*/ 	.short	0x0000


	//----- nvinfo : EIATTR_MAXREG_COUNT
	.align		4
        /*004c*/ 	.byte	0x03, 0x1b
        /*004e*/ 	.short	0x00ff


	//----- nvinfo : EIATTR_EXIT_INSTR_OFFSETS
	.align		4
        /*0050*/ 	.byte	0x04, 0x1c
        /*0052*/ 	.short	(.L_19 - .L_18)


	//   ....[0]....
.L_18:
        /*0054*/ 	.word	0x000001c0


	//   ....[1]....
        /*0058*/ 	.word	0x000001e0


	//----- nvinfo : EIATTR_REQNTID
	.align		4
.L_19:
        /*005c*/ 	.byte	0x04, 0x10
        /*005e*/ 	.short	(.L_21 - .L_20)
.L_20:
        /*0060*/ 	.word	0x00000080
        /*0064*/ 	.word	0x00000001
        /*0068*/ 	.word	0x00000001


	//----- nvinfo : EIATTR_CBANK_PARAM_SIZE
	.align		4
.L_21:
        /*006c*/ 	.byte	0x03, 0x19
        /*006e*/ 	.short	0x001c


	//----- nvinfo : EIATTR_PARAM_CBANK
	.align		4
        /*0070*/ 	.byte	0x04, 0x0a
        /*0072*/ 	.short	(.L_23 - .L_22)
	.align		4
.L_22:
        /*0074*/ 	.word	index@(.nv.constant0.triton_poi_fused_add_convolution_mul_1)
        /*0078*/ 	.short	0x0210
        /*007a*/ 	.short	0x001c


	//----- nvinfo : EIATTR_SW_WAR
	.align		4
.L_23:
        /*007c*/ 	.byte	0x04, 0x36
        /*007e*/ 	.short	(.L_25 - .L_24)
.L_24:
        /*0080*/ 	.word	0x00000008
.L_25:


//--------------------- .nv.callgraph             --------------------------
	.section	.nv.callgraph,"",@"SHT_CUDA_CALLGRAPH"
	.align	4
	.sectionentsize	8
	.align		4
        /*0000*/ 	.word	0x00000000
	.align		4
        /*0004*/ 	.word	0xffffffff
	.align		4
        /*0008*/ 	.word	0x00000000
	.align		4
        /*000c*/ 	.word	0xfffffffe
	.align		4
        /*0010*/ 	.word	0x00000000
	.align		4
        /*0014*/ 	.word	0xfffffffd
	.align		4
        /*0018*/ 	.word	0x00000000
	.align		4
        /*001c*/ 	.word	0xfffffffc


//--------------------- .text.triton_poi_fused_add_convolution_mul_1 --------------------------
	.section	.text.triton_poi_fused_add_convolution_mul_1,"ax",@progbits
	.align	128
        .global         triton_poi_fused_add_convolution_mul_1
        .type           triton_poi_fused_add_convolution_mul_1,@function
        .size           triton_poi_fused_add_convolution_mul_1,(.L_x_1 - triton_poi_fused_add_convolution_mul_1)
        .other          triton_poi_fused_add_convolution_mul_1,@"STO_CUDA_ENTRY STV_DEFAULT"
triton_poi_fused_add_convolution_mul_1:
.text.triton_poi_fused_add_convolution_mul_1:
[----:B------:R-:W0:Y:S02]  /*0000*/  LDC R1, c[0x0][0x28] ;  /* 0x00000a00ff017b82 */ /* 0x000e240000000800 */
[----:B------:R-:W1:Y:S01]  /*0010*/  S2R R0, SR_TID.X ;  /* 0x0000000000007919 */ /* 0x000e620000002100 */
[----:B------:R-:W2:Y:S01]  /*0020*/  LDC.64 R6, c[0x0][0x220] ;  /* 0x00008800ff067b82 */ /* 0x000ea20000000a00 */
[----:B------:R-:W-:Y:S01]  /*0030*/  ULDC.64 UR4, c[0x0][0x208] ;  /* 0x0000820000047ab9 */ /* 0x000fe20000000a00 */
[----:B------:R-:W3:Y:S06]  /*0040*/  S2R R9, SR_CTAID.X ;  /* 0x0000000000097919 */ /* 0x000eec0000002500 */
[----:B------:R-:W4:Y:S01]  /*0050*/  LDC.64 R4, c[0x0][0x210] ;  /* 0x00008400ff047b82 */ /* 0x000f220000000a00 */
[----:B-1----:R-:W-:-:S02]  /*0060*/  LOP3.LUT R0, R0, 0x7f, RZ, 0xc0, !PT ;  /* 0x0000007f00007812 */ /* 0x002fc400078ec0ff */
[----:B---3--:R-:W-:-:S03]  /*0070*/  SHF.R.S32.HI R2, RZ, 0x18, R9 ;  /* 0x00000018ff027819 */ /* 0x008fc60000011409 */
[----:B------:R-:W-:Y:S01]  /*0080*/  IMAD R9, R9, 0x80, R0 ;  /* 0x0000008009097824 */ /* 0x000fe200078e0200 */
[----:B------:R-:W-:-:S03]  /*0090*/  SGXT R0, R2, 0x1 ;  /* 0x000000010200781a */ /* 0x000fc60000000200 */
[C---:B----4-:R-:W-:Y:S01]  /*00a0*/  IMAD.WIDE R4, R9.reuse, 0x4, R4 ;  /* 0x0000000409047825 */ /* 0x050fe200078e0204 */
[----:B------:R-:W1:Y:S01]  /*00b0*/  LDC.64 R2, c[0x0][0x218] ;  /* 0x00008600ff027b82 */ /* 0x000e620000000a00 */
[----:B------:R-:W-:Y:S02]  /*00c0*/  ISETP.GE.AND P0, PT, R9, 0x100, PT ;  /* 0x000001000900780c */ /* 0x000fe40003f06270 */
[----:B------:R-:W-:-:S04]  /*00d0*/  LEA.HI R0, R0, R9, RZ, 0x4 ;  /* 0x0000000900007211 */ /* 0x000fc800078f20ff */
[----:B------:R-:W-:-:S04]  /*00e0*/  SHF.R.S32.HI R0, RZ, 0x4, R0 ;  /* 0x00000004ff007819 */ /* 0x000fc80000011400 */
[----:B------:R-:W-:-:S04]  /*00f0*/  LEA.HI R8, R0, R0, RZ, 0x2 ;  /* 0x0000000000087211 */ /* 0x000fc800078f10ff */
[----:B------:R-:W-:Y:S01]  /*0100*/  LOP3.LUT R11, R8, 0xfffffffc, RZ, 0xc0, !PT ;  /* 0xfffffffc080b7812 */ /* 0x000fe200078ec0ff */
[----:B------:R-:W-:-:S04]  /*0110*/  IMAD.MOV.U32 R8, RZ, RZ, RZ ;  /* 0x000000ffff087224 */ /* 0x000fc800078e00ff */
[----:B------:R-:W-:Y:S02]  /*0120*/  IMAD.IADD R11, R0, 0x1, -R11 ;  /* 0x00000001000b7824 */ /* 0x000fe400078e0a0b */
[----:B------:R-:W3:Y:S02]  /*0130*/  @!P0 LDG.E R8, desc[UR4][R4.64] ;  /* 0x0000000404088981 */ /* 0x000ee4000c1e1900 */
[----:B--2---:R-:W-:Y:S01]  /*0140*/  IMAD.WIDE R6, R11, 0x4, R6 ;  /* 0x000000040b067825 */ /* 0x004fe200078e0206 */
[----:B------:R-:W-:Y:S01]  /*0150*/  HFMA2.MMA R11, -RZ, RZ, 0, 0 ;  /* 0x00000000ff0b7435 */ /* 0x000fe200000001ff */
[----:B------:R-:W-:Y:S02]  /*0160*/  MOV R0, RZ ;  /* 0x000000ff00007202 */ /* 0x000fe40000000f00 */
[----:B-1----:R-:W-:-:S05]  /*0170*/  IMAD.WIDE R2, R9, 0x4, R2 ;  /* 0x0000000409027825 */ /* 0x002fca00078e0202 */
[----:B------:R-:W2:Y:S04]  /*0180*/  @!P0 LDG.E R0, desc[UR4][R2.64] ;  /* 0x0000000402008981 */ /* 0x000ea8000c1e1900 */
[----:B------:R-:W3:Y:S02]  /*0190*/  @!P0 LDG.E.EL R11, desc[UR4][R6.64] ;  /* 0x00000004060b8981 */ /* 0x000ee4000c2e1900 */
[----:B---3--:R-:W-:-:S04]  /*01a0*/  FADD R11, R11, R8 ;  /* 0x000000080b0b7221 */ /* 0x008fc80000000000 */
[----:B--2---:R-:W-:Y:S01]  /*01b0*/  FADD R11, R11, R0 ;  /* 0x000000000b0b7221 */ /* 0x004fe20000000000 */
[----:B------:R-:W-:Y:S06]  /*01c0*/  @P0 EXIT ;  /* 0x000000000000094d */ /* 0x000fec0003800000 */
[----:B------:R-:W-:Y:S01]  /*01d0*/  STG.E desc[UR4][R4.64], R11 ;  /* 0x0000000b04007986 */ /* 0x000fe2000c101904 */
[----:B------:R-:W-:Y:S05]  /*01e0*/  EXIT ;  /* 0x000000000000794d */ /* 0x000fea0003800000 */
.L_x_0:
[----:B------:R-:W-:-:S00]  /*01f0*/  BRA `(.L_x_0) ;  /* 0xfffffffc00fc7947 */ /* 0x000fc0000383ffff */
[----:B------:R-:W-:-:S00]  /*0200*/  NOP ;  /* 0x0000000000007918 */ /* 0x000fc00000000000 */
[----:B------:R-:W-:-:S00]  /*0210*/  NOP ;  /* 0x0000000000007918 */ /* 0x000fc00000000000 */
[----:B------:R-:W-:-:S00]  /*0220*/  NOP ;  /* 0x0000000000007918 */ /* 0x000fc00000000000 */
[----:B------:R-:W-:-:S00]  /*0230*/  NOP ;  /* 0x0000000000007918 */ /* 0x000fc00000000000 */
[----:B------:R-:W-:-:S00]  /*0240*/  NOP ;  /* 0x0000000000007918 */ /* 0x000fc00000000000 */
[----:B------:R-:W-:-:S00]  /*0250*/  NOP ;  /* 0x0000000000007918 */ /* 0x000fc00000000000 */
[----:B------:R-:W-:-:S00]  /*0260*/  NOP ;  /* 0x0000000000007918 */ /* 0x000fc00000000000 */
[----:B------:R-:W-:-:S00]  /*0270*/  NOP ;  /* 0x0000000000007918 */ /* 0x000fc00000000000 */
.L_x_1:


//--------------------- .nv.constant0.triton_poi_fused_add_convolution_mul_1 --------------------------
	.section	.nv.constant0.triton_poi_fused_add_convolution_mul_1,"a",@progbits
	.sectionflags	@""
	.align	4
.nv.constant0.triton_poi_fused_add_convolution_mul_1:
	.zero		556
